//
// Generated by NVIDIA NVVM Compiler
//
// Compiler Build ID: CL-36424714
// Cuda compilation tools, release 13.0, V13.0.88
// Based on NVVM 20.0.0
//

.version 9.0
.target sm_100
.address_size 64

	// .globl	_Z17bitonic_sort_stepPiii

.visible .entry _Z17bitonic_sort_stepPiii(
	.param .u64 .ptr .align 1 _Z17bitonic_sort_stepPiii_param_0,
	.param .u32 _Z17bitonic_sort_stepPiii_param_1,
	.param .u32 _Z17bitonic_sort_stepPiii_param_2
)
{
	.reg .pred 	%p<7>;
	.reg .b32 	%r<13>;
	.reg .b64 	%rd<11>;

	ld.param.u64 	%rd6, [_Z17bitonic_sort_stepPiii_param_0];
	ld.param.u32 	%r8, [_Z17bitonic_sort_stepPiii_param_1];
	ld.param.u32 	%r7, [_Z17bitonic_sort_stepPiii_param_2];
	cvta.to.global.u64 	%rd1, %rd6;
	mov.u32 	%r9, %tid.x;
	mov.u32 	%r10, %ntid.x;
	mov.u32 	%r11, %ctaid.x;
	mad.lo.s32 	%r1, %r10, %r11, %r9;
	xor.b32  	%r2, %r8, %r1;
	setp.le.s32 	%p1, %r2, %r1;
	setp.gt.s32 	%p2, %r1, 4095;
	or.pred  	%p3, %p2, %p1;
	@%p3 bra 	$L__BB0_7;
	and.b32  	%r12, %r7, %r1;
	setp.ne.s32 	%p4, %r12, 0;
	@%p4 bra 	$L__BB0_4;
	mul.wide.s32 	%rd9, %r1, 4;
	add.s64 	%rd2, %rd1, %rd9;
	ld.global.u32 	%r3, [%rd2];
	mul.wide.s32 	%rd10, %r2, 4;
	add.s64 	%rd3, %rd1, %rd10;
	ld.global.u32 	%r4, [%rd3];
	setp.le.s32 	%p6, %r3, %r4;
	@%p6 bra 	$L__BB0_6;
	st.global.u32 	[%rd2], %r4;
	st.global.u32 	[%rd3], %r3;
	bra.uni 	$L__BB0_6;
$L__BB0_4:
	mul.wide.s32 	%rd7, %r1, 4;
	add.s64 	%rd4, %rd1, %rd7;
	ld.global.u32 	%r5, [%rd4];
	mul.wide.s32 	%rd8, %r2, 4;
	add.s64 	%rd5, %rd1, %rd8;
	ld.global.u32 	%r6, [%rd5];
	setp.ge.s32 	%p5, %r5, %r6;
	@%p5 bra 	$L__BB0_6;
	st.global.u32 	[%rd4], %r6;
	st.global.u32 	[%rd5], %r5;
$L__BB0_6:
	bar.sync 	0;
$L__BB0_7:
	ret;

}


// ===== COMPILED SASS (sm_100) =====

	.target	sm_100

	.elftype	@"ET_EXEC"


//--------------------- .note.nv.tkinfo           --------------------------
	.section	.note.nv.tkinfo,"",@"SHT_NOTE"
	.sectionflags	@"SHF_NOTE_NV_TKINFO"
	.tkinfo
        /*0018*/ 	.word	0x00000002
        /*0030*/ 	.string	""
        /*0030*/ 	.string	"ptxas"
        /*0030*/ 	.string	"Cuda compilation tools, release 13.0, V13.0.88"
        /*0030*/ 	.string	"Build cuda_13.0.r13.0/compiler.36424714_0"
        /*0030*/ 	.string	"-arch sm_100 -m 64 "



//--------------------- .note.nv.cuinfo           --------------------------
	.section	.note.nv.cuinfo,"",@"SHT_NOTE"
	.sectionflags	@"SHF_NOTE_NV_CUINFO"
        /*0018*/ 	.short	0x0002
        /*001a*/ 	.short	0x0064
        /*001c*/ 	.short	0x0082
	.zero		2


//--------------------- .nv.info                  --------------------------
	.section	.nv.info,"",@"SHT_CUDA_INFO"
	.align	4


	//----- nvinfo : EIATTR_REGCOUNT
	.align		4
        /*0000*/ 	.byte	0x04, 0x2f
        /*0002*/ 	.short	(.L_1 - .L_0)
	.align		4
.L_0:
        /*0004*/ 	.word	index@(_Z17bitonic_sort_stepPiii)
        /*0008*/ 	.word	0x0000000c


	//----- nvinfo : EIATTR_FRAME_SIZE
	.align		4
.L_1:
        /*000c*/ 	.byte	0x04, 0x11
        /*000e*/ 	.short	(.L_3 - .L_2)
	.align		4
.L_2:
        /*0010*/ 	.word	index@(_Z17bitonic_sort_stepPiii)
        /*0014*/ 	.word	0x00000000


	//----- nvinfo : EIATTR_MIN_STACK_SIZE
	.align		4
.L_3:
        /*0018*/ 	.byte	0x04, 0x12
        /*001a*/ 	.short	(.L_5 - .L_4)
	.align		4
.L_4:
        /*001c*/ 	.word	index@(_Z17bitonic_sort_stepPiii)
        /*0020*/ 	.word	0x00000000
.L_5:


//--------------------- .nv.compat                --------------------------
	.section	.nv.compat,"",@"SHT_CUDA_COMPAT_INFO"
	.align	4
        /*0000*/ 	.byte	0x02, 0x09, 0x00, 0x00, 0x02, 0x02, 0x01, 0x00, 0x02, 0x05, 0x05, 0x00, 0x03, 0x07, 0x01, 0x01
        /*0010*/ 	.byte	0x02, 0x03, 0x00, 0x00, 0x02, 0x06, 0x01, 0x00, 0x04, 0x0b, 0x08, 0x00, 0x09, 0x00, 0x00, 0x00
        /*0020*/ 	.byte	0x00, 0x00, 0x00, 0x00


//--------------------- .nv.info._Z17bitonic_sort_stepPiii --------------------------
	.section	.nv.info._Z17bitonic_sort_stepPiii,"",@"SHT_CUDA_INFO"
	.sectionflags	@""
	.align	4


	//----- nvinfo : EIATTR_CUDA_API_VERSION
	.align		4
        /*0000*/ 	.byte	0x04, 0x37
        /*0002*/ 	.short	(.L_7 - .L_6)
.L_6:
        /*0004*/ 	.word	0x00000082


	//----- nvinfo : EIATTR_KPARAM_INFO
	.align		4
.L_7:
        /*0008*/ 	.byte	0x04, 0x17
        /*000a*/ 	.short	(.L_9 - .L_8)
.L_8:
        /*000c*/ 	.word	0x00000000
        /*0010*/ 	.short	0x0002
        /*0012*/ 	.short	0x000c
        /*0014*/ 	.byte	0x00, 0xf0, 0x11, 0x00


	//----- nvinfo : EIATTR_KPARAM_INFO
	.align		4
.L_9:
        /*0018*/ 	.byte	0x04, 0x17
        /*001a*/ 	.short	(.L_11 - .L_10)
.L_10:
        /*001c*/ 	.word	0x00000000
        /*0020*/ 	.short	0x0001
        /*0022*/ 	.short	0x0008
        /*0024*/ 	.byte	0x00, 0xf0, 0x11, 0x00


	//----- nvinfo : EIATTR_KPARAM_INFO
	.align		4
.L_11:
        /*0028*/ 	.byte	0x04, 0x17
        /*002a*/ 	.short	(.L_13 - .L_12)
.L_12:
        /*002c*/ 	.word	0x00000000
        /*0030*/ 	.short	0x0000
        /*0032*/ 	.short	0x0000
        /*0034*/ 	.byte	0x00, 0xf5, 0x21, 0x00


	//----- nvinfo : EIATTR_SPARSE_MMA_MASK
	.align		4
.L_13:
        /*0038*/ 	.byte	0x03, 0x50
        /*003a*/ 	.short	0x0000


	//----- nvinfo : EIATTR_MAXREG_COUNT
	.align		4
        /*003c*/ 	.byte	0x03, 0x1b
        /*003e*/ 	.short	0x00ff


	//----- nvinfo : EIATTR_NUM_BARRIERS
	.align		4
        /*0040*/ 	.byte	0x02, 0x4c
        /*0042*/ 	.byte	0x01
	.zero		1


	//----- nvinfo : EIATTR_MERCURY_ISA_VERSION
	.align		4
        /*0044*/ 	.byte	0x03, 0x5f
        /*0046*/ 	.short	0x0101


	//----- nvinfo : EIATTR_VRC_CTA_INIT_COUNT
	.align		4
        /*0048*/ 	.byte	0x02, 0x4a
	.zero		1
	.zero		1


	//----- nvinfo : EIATTR_EXIT_INSTR_OFFSETS
	.align		4
        /*004c*/ 	.byte	0x04, 0x1c
        /*004e*/ 	.short	(.L_15 - .L_14)


	//   ....[0]....
.L_14:
        /*0050*/ 	.word	0x00000090


	//   ....[1]....
        /*0054*/ 	.word	0x00000230


	//----- nvinfo : EIATTR_CRS_STACK_SIZE
	.align		4
.L_15:
        /*0058*/ 	.byte	0x04, 0x1e
        /*005a*/ 	.short	(.L_17 - .L_16)
.L_16:
        /*005c*/ 	.word	0x00000000


	//----- nvinfo : EIATTR_CBANK_PARAM_SIZE
	.align		4
.L_17:
        /*0060*/ 	.byte	0x03, 0x19
        /*0062*/ 	.short	0x0010


	//----- nvinfo : EIATTR_PARAM_CBANK
	.align		4
        /*0064*/ 	.byte	0x04, 0x0a
        /*0066*/ 	.short	(.L_19 - .L_18)
	.align		4
.L_18:
        /*0068*/ 	.word	index@(.nv.constant0._Z17bitonic_sort_stepPiii)
        /*006c*/ 	.short	0x0380
        /*006e*/ 	.short	0x0010


	//----- nvinfo : EIATTR_SW_WAR
	.align		4
.L_19:
        /*0070*/ 	.byte	0x04, 0x36
        /*0072*/ 	.short	(.L_21 - .L_20)
.L_20:
        /*0074*/ 	.word	0x00000008
.L_21:


//--------------------- .nv.callgraph             --------------------------
	.section	.nv.callgraph,"",@"SHT_CUDA_CALLGRAPH"
	.align	4
	.sectionentsize	8
	.align		4
        /*0000*/ 	.word	0x00000000
	.align		4
        /*0004*/ 	.word	0xffffffff
	.align		4
        /*0008*/ 	.word	0x00000000
	.align		4
        /*000c*/ 	.word	0xfffffffe
	.align		4
        /*0010*/ 	.word	0x00000000
	.align		4
        /*0014*/ 	.word	0xfffffffd
	.align		4
        /*0018*/ 	.word	0x00000000
	.align		4
        /*001c*/ 	.word	0xfffffffc


//--------------------- .text._Z17bitonic_sort_stepPiii --------------------------
	.section	.text._Z17bitonic_sort_stepPiii,"ax",@progbits
	.align	128
        .global         _Z17bitonic_sort_stepPiii
        .type           _Z17bitonic_sort_stepPiii,@function
        .size           _Z17bitonic_sort_stepPiii,(.L_x_4 - _Z17bitonic_sort_stepPiii)
        .other          _Z17bitonic_sort_stepPiii,@"STO_CUDA_ENTRY STV_DEFAULT"
_Z17bitonic_sort_stepPiii:
.text._Z17bitonic_sort_stepPiii:
[----:B------:R-:W-:Y:S01]  /*0000*/  LDC R1, c[0x0][0x37c] ;  /* 0x0000df00ff017b82 */ /* 0x000fe20000000800 */
[----:B------:R-:W0:Y:S01]  /*0010*/  S2R R7, SR_TID.X ;  /* 0x0000000000077919 */ /* 0x000e220000002100 */
[----:B------:R-:W0:Y:S01]  /*0020*/  LDCU UR4, c[0x0][0x360] ;  /* 0x00006c00ff0477ac */ /* 0x000e220008000800 */
[----:B------:R-:W0:Y:S01]  /*0030*/  S2R R0, SR_CTAID.X ;  /* 0x0000000000007919 */ /* 0x000e220000002500 */
[----:B------:R-:W1:Y:S01]  /*0040*/  LDCU UR5, c[0x0][0x388] ;  /* 0x00007100ff0577ac */ /* 0x000e620008000800 */
[----:B0-----:R-:W-:-:S05]  /*0050*/  IMAD R7, R0, UR4, R7 ;  /* 0x0000000400077c24 */ /* 0x001fca000f8e0207 */
[----:B-1----:R-:W-:-:S04]  /*0060*/  LOP3.LUT R9, R7, UR5, RZ, 0x3c, !PT ;  /* 0x0000000507097c12 */ /* 0x002fc8000f8e3cff */
[----:B------:R-:W-:-:S04]  /*0070*/  ISETP.GT.AND P0, PT, R9, R7, PT ;  /* 0x000000070900720c */ /* 0x000fc80003f04270 */
[----:B------:R-:W-:-:S13]  /*0080*/  ISETP.GT.OR P0, PT, R7, 0xfff, !P0 ;  /* 0x00000fff0700780c */ /* 0x000fda0004704670 */
[----:B------:R-:W-:Y:S05]  /*0090*/  @P0 EXIT ;  /* 0x000000000000094d */ /* 0x000fea0003800000 */
[----:B------:R-:W0:Y:S01]  /*00a0*/  LDCU UR6, c[0x0][0x38c] ;  /* 0x00007180ff0677ac */ /* 0x000e220008000800 */
[----:B------:R-:W-:Y:S01]  /*00b0*/  BSSY.RECONVERGENT B0, `(.L_x_0) ;  /* 0x0000016000007945 */ /* 0x000fe20003800200 */
[----:B------:R-:W1:Y:S01]  /*00c0*/  LDCU.64 UR4, c[0x0][0x358] ;  /* 0x00006b00ff0477ac */ /* 0x000e620008000a00 */
[----:B0-----:R-:W-:-:S13]  /*00d0*/  LOP3.LUT P0, RZ, R7, UR6, RZ, 0xc0, !PT ;  /* 0x0000000607ff7c12 */ /* 0x001fda000f80c0ff */
[----:B-1----:R-:W-:Y:S05]  /*00e0*/  @P0 BRA `(.L_x_1) ;  /* 0x0000000000280947 */ /* 0x002fea0003800000 */
[----:B------:R-:W0:Y:S02]  /*00f0*/  LDC.64 R4, c[0x0][0x380] ;  /* 0x0000e000ff047b82 */ /* 0x000e240000000a00 */
[----:B0-----:R-:W-:-:S04]  /*0100*/  IMAD.WIDE R2, R7, 0x4, R4 ;  /* 0x0000000407027825 */ /* 0x001fc800078e0204 */
[----:B------:R-:W-:Y:S01]  /*0110*/  IMAD.WIDE R4, R9, 0x4, R4 ;  /* 0x0000000409047825 */ /* 0x000fe200078e0204 */
[----:B------:R-:W2:Y:S04]  /*0120*/  LDG.E R7, desc[UR4][R2.64] ;  /* 0x0000000402077981 */ /* 0x000ea8000c1e1900 */
[----:B------:R-:W2:Y:S02]  /*0130*/  LDG.E R0, desc[UR4][R4.64] ;  /* 0x0000000404007981 */ /* 0x000ea4000c1e1900 */
[----:B--2---:R-:W-:-:S13]  /*0140*/  ISETP.GT.AND P0, PT, R7, R0, PT ;  /* 0x000000000700720c */ /* 0x004fda0003f04270 */
[----:B------:R-:W-:Y:S05]  /*0150*/  @!P0 BRA `(.L_x_2) ;  /* 0x00000000002c8947 */ /* 0x000fea0003800000 */
[----:B------:R0:W-:Y:S04]  /*0160*/  STG.E desc[UR4][R2.64], R0 ;  /* 0x0000000002007986 */ /* 0x0001e8000c101904 */
[----:B------:R0:W-:Y:S01]  /*0170*/  STG.E desc[UR4][R4.64], R7 ;  /* 0x0000000704007986 */ /* 0x0001e2000c101904 */
[----:B------:R-:W-:Y:S05]  /*0180*/  BRA `(.L_x_2) ;  /* 0x0000000000207947 */ /* 0x000fea0003800000 */
.L_x_1:
[----:B------:R-:W0:Y:S02]  /*0190*/  LDC.64 R2, c[0x0][0x380] ;  /* 0x0000e000ff027b82 */ /* 0x000e240000000a00 */
[----:B0-----:R-:W-:-:S04]  /*01a0*/  IMAD.WIDE R4, R7, 0x4, R2 ;  /* 0x0000000407047825 */ /* 0x001fc800078e0202 */
[----:B------:R-:W-:Y:S01]  /*01b0*/  IMAD.WIDE R2, R9, 0x4, R2 ;  /* 0x0000000409027825 */ /* 0x000fe200078e0202 */
[----:B------:R-:W2:Y:S04]  /*01c0*/  LDG.E R7, desc[UR4][R4.64] ;  /* 0x0000000404077981 */ /* 0x000ea8000c1e1900 */
[----:B------:R-:W2:Y:S02]  /*01d0*/  LDG.E R0, desc[UR4][R2.64] ;  /* 0x0000000402007981 */ /* 0x000ea4000c1e1900 */
[----:B--2---:R-:W-:-:S13]  /*01e0*/  ISETP.GE.AND P0, PT, R7, R0, PT ;  /* 0x000000000700720c */ /* 0x004fda0003f06270 */
[----:B------:R1:W-:Y:S04]  /*01f0*/  @!P0 STG.E desc[UR4][R4.64], R0 ;  /* 0x0000000004008986 */ /* 0x0003e8000c101904 */
[----:B------:R1:W-:Y:S02]  /*0200*/  @!P0 STG.E desc[UR4][R2.64], R7 ;  /* 0x0000000702008986 */ /* 0x0003e4000c101904 */
.L_x_2:
[----:B------:R-:W-:Y:S05]  /*0210*/  BSYNC.RECONVERGENT B0 ;  /* 0x0000000000007941 */ /* 0x000fea0003800200 */
.L_x_0:
[----:B------:R-:W-:Y:S06]  /*0220*/  BAR.SYNC.DEFER_BLOCKING 0x0 ;  /* 0x0000000000007b1d */ /* 0x000fec0000010000 */
[----:B------:R-:W-:Y:S05]  /*0230*/  EXIT ;  /* 0x000000000000794d */ /* 0x000fea0003800000 */
.L_x_3:
[----:B------:R-:W-:-:S00]  /*0240*/  BRA `(.L_x_3) ;  /* 0xfffffffc00fc7947 */ /* 0x000fc0000383ffff */
[----:B------:R-:W-:-:S00]  /*0250*/  NOP ;  /* 0x0000000000007918 */ /* 0x000fc00000000000 */
        /* <DEDUP_REMOVED lines=10> */
.L_x_4:


//--------------------- .nv.shared.reserved.0     --------------------------
	.section	.nv.shared.reserved.0,"aw",@nobits
	.weak		__nv_reservedSMEM_offset_0_alias
	.size		__nv_reservedSMEM_offset_0_alias, 0, 64
	.other		__nv_reservedSMEM_offset_0_alias,@"STO_CUDA_RESERVED_SHARED STV_DEFAULT"
__nv_reservedSMEM_offset_0_alias:
	.zero		0
	.zero		64


//--------------------- .nv.constant0._Z17bitonic_sort_stepPiii --------------------------
	.section	.nv.constant0._Z17bitonic_sort_stepPiii,"a",@progbits
	.sectionflags	@""
	.align	4
.nv.constant0._Z17bitonic_sort_stepPiii:
	.zero		912


//--------------------- SYMBOLS --------------------------

	.type		.nv.reservedSmem.offset0,@object
	.size		.nv.reservedSmem.offset0,0x4
